//
// Generated by NVIDIA NVVM Compiler
//
// Compiler Build ID: CL-36424714
// Cuda compilation tools, release 13.0, V13.0.88
// Based on NVVM 20.0.0
//

.version 9.0
.target sm_100
.address_size 64

	// .globl	_Z16reduction_kernelPKfPfi

.visible .entry _Z16reduction_kernelPKfPfi(
	.param .u64 .ptr .align 1 _Z16reduction_kernelPKfPfi_param_0,
	.param .u64 .ptr .align 1 _Z16reduction_kernelPKfPfi_param_1,
	.param .u32 _Z16reduction_kernelPKfPfi_param_2
)
{
	.reg .pred 	%p<2>;
	.reg .b32 	%r<6>;
	.reg .b32 	%f<3>;
	.reg .b64 	%rd<7>;

	ld.param.u64 	%rd1, [_Z16reduction_kernelPKfPfi_param_0];
	ld.param.u64 	%rd2, [_Z16reduction_kernelPKfPfi_param_1];
	ld.param.u32 	%r2, [_Z16reduction_kernelPKfPfi_param_2];
	mov.u32 	%r3, %ctaid.x;
	mov.u32 	%r4, %ntid.x;
	mov.u32 	%r5, %tid.x;
	mad.lo.s32 	%r1, %r3, %r4, %r5;
	setp.ge.u32 	%p1, %r1, %r2;
	@%p1 bra 	$L__BB0_2;
	cvta.to.global.u64 	%rd3, %rd1;
	cvta.to.global.u64 	%rd4, %rd2;
	mul.wide.u32 	%rd5, %r1, 4;
	add.s64 	%rd6, %rd3, %rd5;
	ld.global.f32 	%f1, [%rd6];
	atom.global.add.f32 	%f2, [%rd4], %f1;
$L__BB0_2:
	ret;

}


// ===== COMPILED SASS (sm_100) =====

	.target	sm_100

	.elftype	@"ET_EXEC"


//--------------------- .note.nv.tkinfo           --------------------------
	.section	.note.nv.tkinfo,"",@"SHT_NOTE"
	.sectionflags	@"SHF_NOTE_NV_TKINFO"
	.tkinfo
        /*0018*/ 	.word	0x00000002
        /*0030*/ 	.string	""
        /*0030*/ 	.string	"ptxas"
        /*0030*/ 	.string	"Cuda compilation tools, release 13.0, V13.0.88"
        /*0030*/ 	.string	"Build cuda_13.0.r13.0/compiler.36424714_0"
        /*0030*/ 	.string	"-arch sm_100 -m 64 "



//--------------------- .note.nv.cuinfo           --------------------------
	.section	.note.nv.cuinfo,"",@"SHT_NOTE"
	.sectionflags	@"SHF_NOTE_NV_CUINFO"
        /*0018*/ 	.short	0x0002
        /*001a*/ 	.short	0x0064
        /*001c*/ 	.short	0x0082
	.zero		2


//--------------------- .nv.info                  --------------------------
	.section	.nv.info,"",@"SHT_CUDA_INFO"
	.align	4


	//----- nvinfo : EIATTR_REGCOUNT
	.align		4
        /*0000*/ 	.byte	0x04, 0x2f
        /*0002*/ 	.short	(.L_1 - .L_0)
	.align		4
.L_0:
        /*0004*/ 	.word	index@(_Z16reduction_kernelPKfPfi)
        /*0008*/ 	.word	0x00000008


	//----- nvinfo : EIATTR_FRAME_SIZE
	.align		4
.L_1:
        /*000c*/ 	.byte	0x04, 0x11
        /*000e*/ 	.short	(.L_3 - .L_2)
	.align		4
.L_2:
        /*0010*/ 	.word	index@(_Z16reduction_kernelPKfPfi)
        /*0014*/ 	.word	0x00000000


	//----- nvinfo : EIATTR_MIN_STACK_SIZE
	.align		4
.L_3:
        /*0018*/ 	.byte	0x04, 0x12
        /*001a*/ 	.short	(.L_5 - .L_4)
	.align		4
.L_4:
        /*001c*/ 	.word	index@(_Z16reduction_kernelPKfPfi)
        /*0020*/ 	.word	0x00000000
.L_5:


//--------------------- .nv.compat                --------------------------
	.section	.nv.compat,"",@"SHT_CUDA_COMPAT_INFO"
	.align	4
        /*0000*/ 	.byte	0x02, 0x09, 0x00, 0x00, 0x02, 0x02, 0x01, 0x00, 0x02, 0x05, 0x05, 0x00, 0x03, 0x07, 0x01, 0x01
        /*0010*/ 	.byte	0x02, 0x03, 0x00, 0x00, 0x02, 0x06, 0x01, 0x00, 0x04, 0x0b, 0x08, 0x00, 0x09, 0x00, 0x00, 0x00
        /*0020*/ 	.byte	0x00, 0x00, 0x00, 0x00


//--------------------- .nv.info._Z16reduction_kernelPKfPfi --------------------------
	.section	.nv.info._Z16reduction_kernelPKfPfi,"",@"SHT_CUDA_INFO"
	.sectionflags	@""
	.align	4


	//----- nvinfo : EIATTR_CUDA_API_VERSION
	.align		4
        /*0000*/ 	.byte	0x04, 0x37
        /*0002*/ 	.short	(.L_7 - .L_6)
.L_6:
        /*0004*/ 	.word	0x00000082


	//----- nvinfo : EIATTR_KPARAM_INFO
	.align		4
.L_7:
        /*0008*/ 	.byte	0x04, 0x17
        /*000a*/ 	.short	(.L_9 - .L_8)
.L_8:
        /*000c*/ 	.word	0x00000000
        /*0010*/ 	.short	0x0002
        /*0012*/ 	.short	0x0010
        /*0014*/ 	.byte	0x00, 0xf0, 0x11, 0x00


	//----- nvinfo : EIATTR_KPARAM_INFO
	.align		4
.L_9:
        /*0018*/ 	.byte	0x04, 0x17
        /*001a*/ 	.short	(.L_11 - .L_10)
.L_10:
        /*001c*/ 	.word	0x00000000
        /*0020*/ 	.short	0x0001
        /*0022*/ 	.short	0x0008
        /*0024*/ 	.byte	0x00, 0xf5, 0x21, 0x00


	//----- nvinfo : EIATTR_KPARAM_INFO
	.align		4
.L_11:
        /*0028*/ 	.byte	0x04, 0x17
        /*002a*/ 	.short	(.L_13 - .L_12)
.L_12:
        /*002c*/ 	.word	0x00000000
        /*0030*/ 	.short	0x0000
        /*0032*/ 	.short	0x0000
        /*0034*/ 	.byte	0x00, 0xf5, 0x21, 0x00


	//----- nvinfo : EIATTR_SPARSE_MMA_MASK
	.align		4
.L_13:
        /*0038*/ 	.byte	0x03, 0x50
        /*003a*/ 	.short	0x0000


	//----- nvinfo : EIATTR_MAXREG_COUNT
	.align		4
        /*003c*/ 	.byte	0x03, 0x1b
        /*003e*/ 	.short	0x00ff


	//----- nvinfo : EIATTR_MERCURY_ISA_VERSION
	.align		4
        /*0040*/ 	.byte	0x03, 0x5f
        /*0042*/ 	.short	0x0101


	//----- nvinfo : EIATTR_VRC_CTA_INIT_COUNT
	.align		4
        /*0044*/ 	.byte	0x02, 0x4a
	.zero		1
	.zero		1


	//----- nvinfo : EIATTR_EXIT_INSTR_OFFSETS
	.align		4
        /*0048*/ 	.byte	0x04, 0x1c
        /*004a*/ 	.short	(.L_15 - .L_14)


	//   ....[0]....
.L_14:
        /*004c*/ 	.word	0x00000070


	//   ....[1]....
        /*0050*/ 	.word	0x000000e0


	//----- nvinfo : EIATTR_CBANK_PARAM_SIZE
	.align		4
.L_15:
        /*0054*/ 	.byte	0x03, 0x19
        /*0056*/ 	.short	0x0014


	//----- nvinfo : EIATTR_PARAM_CBANK
	.align		4
        /*0058*/ 	.byte	0x04, 0x0a
        /*005a*/ 	.short	(.L_17 - .L_16)
	.align		4
.L_16:
        /*005c*/ 	.word	index@(.nv.constant0._Z16reduction_kernelPKfPfi)
        /*0060*/ 	.short	0x0380
        /*0062*/ 	.short	0x0014


	//----- nvinfo : EIATTR_SW_WAR
	.align		4
.L_17:
        /*0064*/ 	.byte	0x04, 0x36
        /*0066*/ 	.short	(.L_19 - .L_18)
.L_18:
        /*0068*/ 	.word	0x00000008
.L_19:


//--------------------- .nv.callgraph             --------------------------
	.section	.nv.callgraph,"",@"SHT_CUDA_CALLGRAPH"
	.align	4
	.sectionentsize	8
	.align		4
        /*0000*/ 	.word	0x00000000
	.align		4
        /*0004*/ 	.word	0xffffffff
	.align		4
        /*0008*/ 	.word	0x00000000
	.align		4
        /*000c*/ 	.word	0xfffffffe
	.align		4
        /*0010*/ 	.word	0x00000000
	.align		4
        /*0014*/ 	.word	0xfffffffd
	.align		4
        /*0018*/ 	.word	0x00000000
	.align		4
        /*001c*/ 	.word	0xfffffffc


//--------------------- .text._Z16reduction_kernelPKfPfi --------------------------
	.section	.text._Z16reduction_kernelPKfPfi,"ax",@progbits
	.align	128
        .global         _Z16reduction_kernelPKfPfi
        .type           _Z16reduction_kernelPKfPfi,@function
        .size           _Z16reduction_kernelPKfPfi,(.L_x_1 - _Z16reduction_kernelPKfPfi)
        .other          _Z16reduction_kernelPKfPfi,@"STO_CUDA_ENTRY STV_DEFAULT"
_Z16reduction_kernelPKfPfi:
.text._Z16reduction_kernelPKfPfi:
[----:B------:R-:W-:Y:S01]  /*0000*/  LDC R1, c[0x0][0x37c] ;  /* 0x0000df00ff017b82 */ /* 0x000fe20000000800 */
[----:B------:R-:W0:Y:S07]  /*0010*/  S2R R0, SR_TID.X ;  /* 0x0000000000007919 */ /* 0x000e2e0000002100 */
[----:B------:R-:W0:Y:S01]  /*0020*/  S2UR UR4, SR_CTAID.X ;  /* 0x00000000000479c3 */ /* 0x000e220000002500 */
[----:B------:R-:W1:Y:S07]  /*0030*/  LDCU UR5, c[0x0][0x390] ;  /* 0x00007200ff0577ac */ /* 0x000e6e0008000800 */
[----:B------:R-:W0:Y:S02]  /*0040*/  LDC R5, c[0x0][0x360] ;  /* 0x0000d800ff057b82 */ /* 0x000e240000000800 */
[----:B0-----:R-:W-:-:S05]  /*0050*/  IMAD R5, R5, UR4, R0 ;  /* 0x0000000405057c24 */ /* 0x001fca000f8e0200 */
[----:B-1----:R-:W-:-:S13]  /*0060*/  ISETP.GE.U32.AND P0, PT, R5, UR5, PT ;  /* 0x0000000505007c0c */ /* 0x002fda000bf06070 */
[----:B------:R-:W-:Y:S05]  /*0070*/  @P0 EXIT ;  /* 0x000000000000094d */ /* 0x000fea0003800000 */
[----:B------:R-:W0:Y:S01]  /*0080*/  LDC.64 R2, c[0x0][0x380] ;  /* 0x0000e000ff027b82 */ /* 0x000e220000000a00 */
[----:B------:R-:W1:Y:S01]  /*0090*/  LDCU.64 UR4, c[0x0][0x358] ;  /* 0x00006b00ff0477ac */ /* 0x000e620008000a00 */
[----:B0-----:R-:W-:-:S06]  /*00a0*/  IMAD.WIDE.U32 R2, R5, 0x4, R2 ;  /* 0x0000000405027825 */ /* 0x001fcc00078e0002 */
[----:B-1----:R-:W2:Y:S01]  /*00b0*/  LDG.E R3, desc[UR4][R2.64] ;  /* 0x0000000402037981 */ /* 0x002ea2000c1e1900 */
[----:B------:R-:W2:Y:S03]  /*00c0*/  LDC.64 R4, c[0x0][0x388] ;  /* 0x0000e200ff047b82 */ /* 0x000ea60000000a00 */
[----:B--2---:R-:W-:Y:S01]  /*00d0*/  REDG.E.ADD.F32.FTZ.RN.STRONG.GPU desc[UR4][R4.64], R3 ;  /* 0x00000003040079a6 */ /* 0x004fe2000c12f304 */
[----:B------:R-:W-:Y:S05]  /*00e0*/  EXIT ;  /* 0x000000000000794d */ /* 0x000fea0003800000 */
.L_x_0:
[----:B------:R-:W-:-:S00]  /*00f0*/  BRA `(.L_x_0) ;  /* 0xfffffffc00fc7947 */ /* 0x000fc0000383ffff */
[----:B------:R-:W-:-:S00]  /*0100*/  NOP ;  /* 0x0000000000007918 */ /* 0x000fc00000000000 */
[----:B------:R-:W-:-:S00]  /*0110*/  NOP ;  /* 0x0000000000007918 */ /* 0x000fc00000000000 */
[----:B------:R-:W-:-:S00]  /*0120*/  NOP ;  /* 0x0000000000007918 */ /* 0x000fc00000000000 */
[----:B------:R-:W-:-:S00]  /*0130*/  NOP ;  /* 0x0000000000007918 */ /* 0x000fc00000000000 */
[----:B------:R-:W-:-:S00]  /*0140*/  NOP ;  /* 0x0000000000007918 */ /* 0x000fc00000000000 */
[----:B------:R-:W-:-:S00]  /*0150*/  NOP ;  /* 0x0000000000007918 */ /* 0x000fc00000000000 */
[----:B------:R-:W-:-:S00]  /*0160*/  NOP ;  /* 0x0000000000007918 */ /* 0x000fc00000000000 */
[----:B------:R-:W-:-:S00]  /*0170*/  NOP ;  /* 0x0000000000007918 */ /* 0x000fc00000000000 */
.L_x_1:


//--------------------- .nv.shared.reserved.0     --------------------------
	.section	.nv.shared.reserved.0,"aw",@nobits
	.weak		__nv_reservedSMEM_offset_0_alias
	.size		__nv_reservedSMEM_offset_0_alias, 0, 64
	.other		__nv_reservedSMEM_offset_0_alias,@"STO_CUDA_RESERVED_SHARED STV_DEFAULT"
__nv_reservedSMEM_offset_0_alias:
	.zero		0
	.zero		64


//--------------------- .nv.constant0._Z16reduction_kernelPKfPfi --------------------------
	.section	.nv.constant0._Z16reduction_kernelPKfPfi,"a",@progbits
	.sectionflags	@""
	.align	4
.nv.constant0._Z16reduction_kernelPKfPfi:
	.zero		916


//--------------------- SYMBOLS --------------------------

	.type		.nv.reservedSmem.offset0,@object
	.size		.nv.reservedSmem.offset0,0x4
